//
// Generated by NVIDIA NVVM Compiler
//
// Compiler Build ID: CL-36424714
// Cuda compilation tools, release 13.0, V13.0.88
// Based on NVVM 20.0.0
//

.version 9.0
.target sm_100
.address_size 64

	// .globl	_Z8kernel_1Pi

.visible .entry _Z8kernel_1Pi(
	.param .u64 .ptr .align 1 _Z8kernel_1Pi_param_0
)
{
	.reg .b32 	%r<3>;
	.reg .b64 	%rd<3>;

	ld.param.u64 	%rd1, [_Z8kernel_1Pi_param_0];
	cvta.to.global.u64 	%rd2, %rd1;
	ld.global.u32 	%r1, [%rd2];
	add.s32 	%r2, %r1, 1;
	st.global.u32 	[%rd2], %r2;
	ret;

}
	// .globl	_Z7inc_gpuPii
.visible .entry _Z7inc_gpuPii(
	.param .u64 .ptr .align 1 _Z7inc_gpuPii_param_0,
	.param .u32 _Z7inc_gpuPii_param_1
)
{
	.reg .pred 	%p<2>;
	.reg .b32 	%r<8>;
	.reg .b64 	%rd<5>;

	ld.param.u64 	%rd1, [_Z7inc_gpuPii_param_0];
	ld.param.u32 	%r2, [_Z7inc_gpuPii_param_1];
	mov.u32 	%r3, %ctaid.x;
	mov.u32 	%r4, %ntid.x;
	mov.u32 	%r5, %tid.x;
	mad.lo.s32 	%r1, %r3, %r4, %r5;
	setp.ge.s32 	%p1, %r1, %r2;
	@%p1 bra 	$L__BB1_2;
	cvta.to.global.u64 	%rd2, %rd1;
	mul.wide.s32 	%rd3, %r1, 4;
	add.s64 	%rd4, %rd2, %rd3;
	ld.global.u32 	%r6, [%rd4];
	add.s32 	%r7, %r6, 1;
	st.global.u32 	[%rd4], %r7;
$L__BB1_2:
	ret;

}


// ===== COMPILED SASS (sm_100) =====

	.target	sm_100

	.elftype	@"ET_EXEC"


//--------------------- .note.nv.tkinfo           --------------------------
	.section	.note.nv.tkinfo,"",@"SHT_NOTE"
	.sectionflags	@"SHF_NOTE_NV_TKINFO"
	.tkinfo
        /*0018*/ 	.word	0x00000002
        /*0030*/ 	.string	""
        /*0030*/ 	.string	"ptxas"
        /*0030*/ 	.string	"Cuda compilation tools, release 13.0, V13.0.88"
        /*0030*/ 	.string	"Build cuda_13.0.r13.0/compiler.36424714_0"
        /*0030*/ 	.string	"-arch sm_100 -m 64 "



//--------------------- .note.nv.cuinfo           --------------------------
	.section	.note.nv.cuinfo,"",@"SHT_NOTE"
	.sectionflags	@"SHF_NOTE_NV_CUINFO"
        /*0018*/ 	.short	0x0002
        /*001a*/ 	.short	0x0064
        /*001c*/ 	.short	0x0082
	.zero		2


//--------------------- .nv.info                  --------------------------
	.section	.nv.info,"",@"SHT_CUDA_INFO"
	.align	4


	//----- nvinfo : EIATTR_REGCOUNT
	.align		4
        /*0000*/ 	.byte	0x04, 0x2f
        /*0002*/ 	.short	(.L_1 - .L_0)
	.align		4
.L_0:
        /*0004*/ 	.word	index@(_Z8kernel_1Pi)
        /*0008*/ 	.word	0x00000008


	//----- nvinfo : EIATTR_FRAME_SIZE
	.align		4
.L_1:
        /*000c*/ 	.byte	0x04, 0x11
        /*000e*/ 	.short	(.L_3 - .L_2)
	.align		4
.L_2:
        /*0010*/ 	.word	index@(_Z8kernel_1Pi)
        /*0014*/ 	.word	0x00000000


	//----- nvinfo : EIATTR_REGCOUNT
	.align		4
.L_3:
        /*0018*/ 	.byte	0x04, 0x2f
        /*001a*/ 	.short	(.L_5 - .L_4)
	.align		4
.L_4:
        /*001c*/ 	.word	index@(_Z7inc_gpuPii)
        /*0020*/ 	.word	0x00000008


	//----- nvinfo : EIATTR_FRAME_SIZE
	.align		4
.L_5:
        /*0024*/ 	.byte	0x04, 0x11
        /*0026*/ 	.short	(.L_7 - .L_6)
	.align		4
.L_6:
        /*0028*/ 	.word	index@(_Z7inc_gpuPii)
        /*002c*/ 	.word	0x00000000


	//----- nvinfo : EIATTR_MIN_STACK_SIZE
	.align		4
.L_7:
        /*0030*/ 	.byte	0x04, 0x12
        /*0032*/ 	.short	(.L_9 - .L_8)
	.align		4
.L_8:
        /*0034*/ 	.word	index@(_Z7inc_gpuPii)
        /*0038*/ 	.word	0x00000000


	//----- nvinfo : EIATTR_MIN_STACK_SIZE
	.align		4
.L_9:
        /*003c*/ 	.byte	0x04, 0x12
        /*003e*/ 	.short	(.L_11 - .L_10)
	.align		4
.L_10:
        /*0040*/ 	.word	index@(_Z8kernel_1Pi)
        /*0044*/ 	.word	0x00000000
.L_11:


//--------------------- .nv.compat                --------------------------
	.section	.nv.compat,"",@"SHT_CUDA_COMPAT_INFO"
	.align	4
        /*0000*/ 	.byte	0x02, 0x09, 0x00, 0x00, 0x02, 0x02, 0x01, 0x00, 0x02, 0x05, 0x05, 0x00, 0x03, 0x07, 0x01, 0x01
        /*0010*/ 	.byte	0x02, 0x03, 0x00, 0x00, 0x02, 0x06, 0x01, 0x00, 0x04, 0x0b, 0x08, 0x00, 0x09, 0x00, 0x00, 0x00
        /*0020*/ 	.byte	0x00, 0x00, 0x00, 0x00


//--------------------- .nv.info._Z7inc_gpuPii    --------------------------
	.section	.nv.info._Z7inc_gpuPii,"",@"SHT_CUDA_INFO"
	.sectionflags	@""
	.align	4


	//----- nvinfo : EIATTR_CUDA_API_VERSION
	.align		4
        /*0000*/ 	.byte	0x04, 0x37
        /*0002*/ 	.short	(.L_13 - .L_12)
.L_12:
        /*0004*/ 	.word	0x00000082


	//----- nvinfo : EIATTR_KPARAM_INFO
	.align		4
.L_13:
        /*0008*/ 	.byte	0x04, 0x17
        /*000a*/ 	.short	(.L_15 - .L_14)
.L_14:
        /*000c*/ 	.word	0x00000000
        /*0010*/ 	.short	0x0001
        /*0012*/ 	.short	0x0008
        /*0014*/ 	.byte	0x00, 0xf0, 0x11, 0x00


	//----- nvinfo : EIATTR_KPARAM_INFO
	.align		4
.L_15:
        /*0018*/ 	.byte	0x04, 0x17
        /*001a*/ 	.short	(.L_17 - .L_16)
.L_16:
        /*001c*/ 	.word	0x00000000
        /*0020*/ 	.short	0x0000
        /*0022*/ 	.short	0x0000
        /*0024*/ 	.byte	0x00, 0xf5, 0x21, 0x00


	//----- nvinfo : EIATTR_SPARSE_MMA_MASK
	.align		4
.L_17:
        /*0028*/ 	.byte	0x03, 0x50
        /*002a*/ 	.short	0x0000


	//----- nvinfo : EIATTR_MAXREG_COUNT
	.align		4
        /*002c*/ 	.byte	0x03, 0x1b
        /*002e*/ 	.short	0x00ff


	//----- nvinfo : EIATTR_MERCURY_ISA_VERSION
	.align		4
        /*0030*/ 	.byte	0x03, 0x5f
        /*0032*/ 	.short	0x0101


	//----- nvinfo : EIATTR_VRC_CTA_INIT_COUNT
	.align		4
        /*0034*/ 	.byte	0x02, 0x4a
	.zero		1
	.zero		1


	//----- nvinfo : EIATTR_EXIT_INSTR_OFFSETS
	.align		4
        /*0038*/ 	.byte	0x04, 0x1c
        /*003a*/ 	.short	(.L_19 - .L_18)


	//   ....[0]....
.L_18:
        /*003c*/ 	.word	0x00000070


	//   ....[1]....
        /*0040*/ 	.word	0x000000e0


	//----- nvinfo : EIATTR_CBANK_PARAM_SIZE
	.align		4
.L_19:
        /*0044*/ 	.byte	0x03, 0x19
        /*0046*/ 	.short	0x000c


	//----- nvinfo : EIATTR_PARAM_CBANK
	.align		4
        /*0048*/ 	.byte	0x04, 0x0a
        /*004a*/ 	.short	(.L_21 - .L_20)
	.align		4
.L_20:
        /*004c*/ 	.word	index@(.nv.constant0._Z7inc_gpuPii)
        /*0050*/ 	.short	0x0380
        /*0052*/ 	.short	0x000c


	//----- nvinfo : EIATTR_SW_WAR
	.align		4
.L_21:
        /*0054*/ 	.byte	0x04, 0x36
        /*0056*/ 	.short	(.L_23 - .L_22)
.L_22:
        /*0058*/ 	.word	0x00000008
.L_23:


//--------------------- .nv.info._Z8kernel_1Pi    --------------------------
	.section	.nv.info._Z8kernel_1Pi,"",@"SHT_CUDA_INFO"
	.sectionflags	@""
	.align	4


	//----- nvinfo : EIATTR_CUDA_API_VERSION
	.align		4
        /*0000*/ 	.byte	0x04, 0x37
        /*0002*/ 	.short	(.L_25 - .L_24)
.L_24:
        /*0004*/ 	.word	0x00000082


	//----- nvinfo : EIATTR_KPARAM_INFO
	.align		4
.L_25:
        /*0008*/ 	.byte	0x04, 0x17
        /*000a*/ 	.short	(.L_27 - .L_26)
.L_26:
        /*000c*/ 	.word	0x00000000
        /*0010*/ 	.short	0x0000
        /*0012*/ 	.short	0x0000
        /*0014*/ 	.byte	0x00, 0xf5, 0x21, 0x00


	//----- nvinfo : EIATTR_SPARSE_MMA_MASK
	.align		4
.L_27:
        /*0018*/ 	.byte	0x03, 0x50
        /*001a*/ 	.short	0x0000


	//----- nvinfo : EIATTR_MAXREG_COUNT
	.align		4
        /*001c*/ 	.byte	0x03, 0x1b
        /*001e*/ 	.short	0x00ff


	//----- nvinfo : EIATTR_MERCURY_ISA_VERSION
	.align		4
        /*0020*/ 	.byte	0x03, 0x5f
        /*0022*/ 	.short	0x0101


	//----- nvinfo : EIATTR_VRC_CTA_INIT_COUNT
	.align		4
        /*0024*/ 	.byte	0x02, 0x4a
	.zero		1
	.zero		1


	//----- nvinfo : EIATTR_EXIT_INSTR_OFFSETS
	.align		4
        /*0028*/ 	.byte	0x04, 0x1c
        /*002a*/ 	.short	(.L_29 - .L_28)


	//   ....[0]....
.L_28:
        /*002c*/ 	.word	0x00000060


	//----- nvinfo : EIATTR_CBANK_PARAM_SIZE
	.align		4
.L_29:
        /*0030*/ 	.byte	0x03, 0x19
        /*0032*/ 	.short	0x0008


	//----- nvinfo : EIATTR_PARAM_CBANK
	.align		4
        /*0034*/ 	.byte	0x04, 0x0a
        /*0036*/ 	.short	(.L_31 - .L_30)
	.align		4
.L_30:
        /*0038*/ 	.word	index@(.nv.constant0._Z8kernel_1Pi)
        /*003c*/ 	.short	0x0380
        /*003e*/ 	.short	0x0008


	//----- nvinfo : EIATTR_SW_WAR
	.align		4
.L_31:
        /*0040*/ 	.byte	0x04, 0x36
        /*0042*/ 	.short	(.L_33 - .L_32)
.L_32:
        /*0044*/ 	.word	0x00000008
.L_33:


//--------------------- .nv.callgraph             --------------------------
	.section	.nv.callgraph,"",@"SHT_CUDA_CALLGRAPH"
	.align	4
	.sectionentsize	8
	.align		4
        /*0000*/ 	.word	0x00000000
	.align		4
        /*0004*/ 	.word	0xffffffff
	.align		4
        /*0008*/ 	.word	0x00000000
	.align		4
        /*000c*/ 	.word	0xfffffffe
	.align		4
        /*0010*/ 	.word	0x00000000
	.align		4
        /*0014*/ 	.word	0xfffffffd
	.align		4
        /*0018*/ 	.word	0x00000000
	.align		4
        /*001c*/ 	.word	0xfffffffc


//--------------------- .text._Z7inc_gpuPii       --------------------------
	.section	.text._Z7inc_gpuPii,"ax",@progbits
	.align	128
        .global         _Z7inc_gpuPii
        .type           _Z7inc_gpuPii,@function
        .size           _Z7inc_gpuPii,(.L_x_2 - _Z7inc_gpuPii)
        .other          _Z7inc_gpuPii,@"STO_CUDA_ENTRY STV_DEFAULT"
_Z7inc_gpuPii:
.text._Z7inc_gpuPii:
[----:B------:R-:W-:Y:S01]  /*0000*/  LDC R1, c[0x0][0x37c] ;  /* 0x0000df00ff017b82 */ /* 0x000fe20000000800 */
[----:B------:R-:W0:Y:S07]  /*0010*/  S2R R0, SR_TID.X ;  /* 0x0000000000007919 */ /* 0x000e2e0000002100 */
[----:B------:R-:W0:Y:S01]  /*0020*/  S2UR UR4, SR_CTAID.X ;  /* 0x00000000000479c3 */ /* 0x000e220000002500 */
[----:B------:R-:W1:Y:S07]  /*0030*/  LDCU UR5, c[0x0][0x388] ;  /* 0x00007100ff0577ac */ /* 0x000e6e0008000800 */
[----:B------:R-:W0:Y:S02]  /*0040*/  LDC R5, c[0x0][0x360] ;  /* 0x0000d800ff057b82 */ /* 0x000e240000000800 */
[----:B0-----:R-:W-:-:S05]  /*0050*/  IMAD R5, R5, UR4, R0 ;  /* 0x0000000405057c24 */ /* 0x001fca000f8e0200 */
[----:B-1----:R-:W-:-:S13]  /*0060*/  ISETP.GE.AND P0, PT, R5, UR5, PT ;  /* 0x0000000505007c0c */ /* 0x002fda000bf06270 */
[----:B------:R-:W-:Y:S05]  /*0070*/  @P0 EXIT ;  /* 0x000000000000094d */ /* 0x000fea0003800000 */
[----:B------:R-:W0:Y:S01]  /*0080*/  LDC.64 R2, c[0x0][0x380] ;  /* 0x0000e000ff027b82 */ /* 0x000e220000000a00 */
[----:B------:R-:W1:Y:S01]  /*0090*/  LDCU.64 UR4, c[0x0][0x358] ;  /* 0x00006b00ff0477ac */ /* 0x000e620008000a00 */
[----:B0-----:R-:W-:-:S05]  /*00a0*/  IMAD.WIDE R2, R5, 0x4, R2 ;  /* 0x0000000405027825 */ /* 0x001fca00078e0202 */
[----:B-1----:R-:W2:Y:S02]  /*00b0*/  LDG.E R0, desc[UR4][R2.64] ;  /* 0x0000000402007981 */ /* 0x002ea4000c1e1900 */
[----:B--2---:R-:W-:-:S05]  /*00c0*/  IADD3 R5, PT, PT, R0, 0x1, RZ ;  /* 0x0000000100057810 */ /* 0x004fca0007ffe0ff */
[----:B------:R-:W-:Y:S01]  /*00d0*/  STG.E desc[UR4][R2.64], R5 ;  /* 0x0000000502007986 */ /* 0x000fe2000c101904 */
[----:B------:R-:W-:Y:S05]  /*00e0*/  EXIT ;  /* 0x000000000000794d */ /* 0x000fea0003800000 */
.L_x_0:
[----:B------:R-:W-:-:S00]  /*00f0*/  BRA `(.L_x_0) ;  /* 0xfffffffc00fc7947 */ /* 0x000fc0000383ffff */
[----:B------:R-:W-:-:S00]  /*0100*/  NOP ;  /* 0x0000000000007918 */ /* 0x000fc00000000000 */
[----:B------:R-:W-:-:S00]  /*0110*/  NOP ;  /* 0x0000000000007918 */ /* 0x000fc00000000000 */
[----:B------:R-:W-:-:S00]  /*0120*/  NOP ;  /* 0x0000000000007918 */ /* 0x000fc00000000000 */
[----:B------:R-:W-:-:S00]  /*0130*/  NOP ;  /* 0x0000000000007918 */ /* 0x000fc00000000000 */
[----:B------:R-:W-:-:S00]  /*0140*/  NOP ;  /* 0x0000000000007918 */ /* 0x000fc00000000000 */
[----:B------:R-:W-:-:S00]  /*0150*/  NOP ;  /* 0x0000000000007918 */ /* 0x000fc00000000000 */
[----:B------:R-:W-:-:S00]  /*0160*/  NOP ;  /* 0x0000000000007918 */ /* 0x000fc00000000000 */
[----:B------:R-:W-:-:S00]  /*0170*/  NOP ;  /* 0x0000000000007918 */ /* 0x000fc00000000000 */
.L_x_2:


//--------------------- .text._Z8kernel_1Pi       --------------------------
	.section	.text._Z8kernel_1Pi,"ax",@progbits
	.align	128
        .global         _Z8kernel_1Pi
        .type           _Z8kernel_1Pi,@function
        .size           _Z8kernel_1Pi,(.L_x_3 - _Z8kernel_1Pi)
        .other          _Z8kernel_1Pi,@"STO_CUDA_ENTRY STV_DEFAULT"
_Z8kernel_1Pi:
.text._Z8kernel_1Pi:
[----:B------:R-:W-:Y:S08]  /*0000*/  LDC R1, c[0x0][0x37c] ;  /* 0x0000df00ff017b82 */ /* 0x000ff00000000800 */
[----:B------:R-:W0:Y:S01]  /*0010*/  LDC.64 R2, c[0x0][0x380] ;  /* 0x0000e000ff027b82 */ /* 0x000e220000000a00 */
[----:B------:R-:W0:Y:S02]  /*0020*/  LDCU.64 UR4, c[0x0][0x358] ;  /* 0x00006b00ff0477ac */ /* 0x000e240008000a00 */
[----:B0-----:R-:W2:Y:S02]  /*0030*/  LDG.E R0, desc[UR4][R2.64] ;  /* 0x0000000402007981 */ /* 0x001ea4000c1e1900 */
[----:B--2---:R-:W-:-:S05]  /*0040*/  IADD3 R5, PT, PT, R0, 0x1, RZ ;  /* 0x0000000100057810 */ /* 0x004fca0007ffe0ff */
[----:B------:R-:W-:Y:S01]  /*0050*/  STG.E desc[UR4][R2.64], R5 ;  /* 0x0000000502007986 */ /* 0x000fe2000c101904 */
[----:B------:R-:W-:Y:S05]  /*0060*/  EXIT ;  /* 0x000000000000794d */ /* 0x000fea0003800000 */
.L_x_1:
        /* <DEDUP_REMOVED lines=9> */
.L_x_3:


//--------------------- .nv.shared.reserved.0     --------------------------
	.section	.nv.shared.reserved.0,"aw",@nobits
	.weak		__nv_reservedSMEM_offset_0_alias
	.size		__nv_reservedSMEM_offset_0_alias, 0, 64
	.other		__nv_reservedSMEM_offset_0_alias,@"STO_CUDA_RESERVED_SHARED STV_DEFAULT"
__nv_reservedSMEM_offset_0_alias:
	.zero		0
	.zero		64


//--------------------- .nv.constant0._Z7inc_gpuPii --------------------------
	.section	.nv.constant0._Z7inc_gpuPii,"a",@progbits
	.sectionflags	@""
	.align	4
.nv.constant0._Z7inc_gpuPii:
	.zero		908


//--------------------- .nv.constant0._Z8kernel_1Pi --------------------------
	.section	.nv.constant0._Z8kernel_1Pi,"a",@progbits
	.sectionflags	@""
	.align	4
.nv.constant0._Z8kernel_1Pi:
	.zero		904


//--------------------- SYMBOLS --------------------------

	.type		.nv.reservedSmem.offset0,@object
	.size		.nv.reservedSmem.offset0,0x4
